	.headerflags	@"EF_CUDA_TEXMODE_UNIFIED EF_CUDA_64BIT_ADDRESS EF_CUDA_SM86 EF_CUDA_VIRTUAL_SM(EF_CUDA_SM86)"
	.elftype	@"ET_EXEC"


//--------------------- .nv.info                  --------------------------
	.section	.nv.info,"",@"SHT_CUDA_INFO"
	.align	4


	//----- nvinfo : EIATTR_REGCOUNT
	.align		4
        /*0000*/ 	.byte	0x04, 0x2f
        /*0002*/ 	.short	(.L_2 - .L_1)
	.align		4
.L_1:
        /*0004*/ 	.word	index@(triton_red_fused__to_copy_add_amax_amin_clamp_gelu_mul_reciprocal_17)
        /*0008*/ 	.word	0x00000023


	//----- nvinfo : EIATTR_MIN_STACK_SIZE
	.align		4
.L_2:
        /*000c*/ 	.byte	0x04, 0x12
        /*000e*/ 	.short	(.L_4 - .L_3)
	.align		4
.L_3:
        /*0010*/ 	.word	index@(triton_red_fused__to_copy_add_amax_amin_clamp_gelu_mul_reciprocal_17)
        /*0014*/ 	.word	0x00000000


	//----- nvinfo : EIATTR_FRAME_SIZE
	.align		4
.L_4:
        /*0018*/ 	.byte	0x04, 0x11
        /*001a*/ 	.short	(.L_6 - .L_5)
	.align		4
.L_5:
        /*001c*/ 	.word	index@(triton_red_fused__to_copy_add_amax_amin_clamp_gelu_mul_reciprocal_17)
        /*0020*/ 	.word	0x00000000


	//----- nvinfo : EIATTR_MIN_STACK_SIZE
	.align		4
.L_6:
        /*0024*/ 	.byte	0x04, 0x12
        /*0026*/ 	.short	(.L_8 - .L_7)
	.align		4
.L_7:
        /*0028*/ 	.word	index@(triton_red_fused__to_copy_add_amax_amin_clamp_gelu_mul_reciprocal_17)
        /*002c*/ 	.word	0x00000000
.L_8:


//--------------------- .nv.info.triton_red_fused__to_copy_add_amax_amin_clamp_gelu_mul_reciprocal_17 --------------------------
	.section	.nv.info.triton_red_fused__to_copy_add_amax_amin_clamp_gelu_mul_reciprocal_17,"",@"SHT_CUDA_INFO"
	.sectionflags	@""
	.align	4


	//----- nvinfo : EIATTR_CUDA_API_VERSION
	.align		4
        /*0000*/ 	.byte	0x04, 0x37
        /*0002*/ 	.short	(.L_10 - .L_9)
.L_9:
        /*0004*/ 	.word	0x0000007c


	//----- nvinfo : EIATTR_SW2861232_WAR
	.align		4
.L_10:
        /*0008*/ 	.byte	0x01, 0x35
	.zero		2


	//----- nvinfo : EIATTR_PARAM_CBANK
	.align		4
        /*000c*/ 	.byte	0x04, 0x0a
        /*000e*/ 	.short	(.L_12 - .L_11)
	.align		4
.L_11:
        /*0010*/ 	.word	index@(.nv.constant0.triton_red_fused__to_copy_add_amax_amin_clamp_gelu_mul_reciprocal_17)
        /*0014*/ 	.short	0x0160
        /*0016*/ 	.short	0x0058


	//----- nvinfo : EIATTR_CBANK_PARAM_SIZE
	.align		4
.L_12:
        /*0018*/ 	.byte	0x03, 0x19
        /*001a*/ 	.short	0x0058


	//----- nvinfo : EIATTR_KPARAM_INFO
	.align		4
        /*001c*/ 	.byte	0x04, 0x17
        /*001e*/ 	.short	(.L_14 - .L_13)
.L_13:
        /*0020*/ 	.word	0x00000000
        /*0024*/ 	.short	0x000b
        /*0026*/ 	.short	0x0050
        /*0028*/ 	.byte	0x00, 0xf4, 0x21, 0x00


	//----- nvinfo : EIATTR_KPARAM_INFO
	.align		4
.L_14:
        /*002c*/ 	.byte	0x04, 0x17
        /*002e*/ 	.short	(.L_16 - .L_15)
.L_15:
        /*0030*/ 	.word	0x00000000
        /*0034*/ 	.short	0x000a
        /*0036*/ 	.short	0x004c
        /*0038*/ 	.byte	0x00, 0xf0, 0x11, 0x00


	//----- nvinfo : EIATTR_KPARAM_INFO
	.align		4
.L_16:
        /*003c*/ 	.byte	0x04, 0x17
        /*003e*/ 	.short	(.L_18 - .L_17)
.L_17:
        /*0040*/ 	.word	0x00000000
        /*0044*/ 	.short	0x0009
        /*0046*/ 	.short	0x0048
        /*0048*/ 	.byte	0x00, 0xf0, 0x11, 0x00


	//----- nvinfo : EIATTR_KPARAM_INFO
	.align		4
.L_18:
        /*004c*/ 	.byte	0x04, 0x17
        /*004e*/ 	.short	(.L_20 - .L_19)
.L_19:
        /*0050*/ 	.word	0x00000000
        /*0054*/ 	.short	0x0008
        /*0056*/ 	.short	0x0040
        /*0058*/ 	.byte	0x00, 0xf4, 0x21, 0x00


	//----- nvinfo : EIATTR_KPARAM_INFO
	.align		4
.L_20:
        /*005c*/ 	.byte	0x04, 0x17
        /*005e*/ 	.short	(.L_22 - .L_21)
.L_21:
        /*0060*/ 	.word	0x00000000
        /*0064*/ 	.short	0x0007
        /*0066*/ 	.short	0x0038
        /*0068*/ 	.byte	0x00, 0xf4, 0x21, 0x00


	//----- nvinfo : EIATTR_KPARAM_INFO
	.align		4
.L_22:
        /*006c*/ 	.byte	0x04, 0x17
        /*006e*/ 	.short	(.L_24 - .L_23)
.L_23:
        /*0070*/ 	.word	0x00000000
        /*0074*/ 	.short	0x0006
        /*0076*/ 	.short	0x0030
        /*0078*/ 	.byte	0x00, 0xf4, 0x21, 0x00


	//----- nvinfo : EIATTR_KPARAM_INFO
	.align		4
.L_24:
        /*007c*/ 	.byte	0x04, 0x17
        /*007e*/ 	.short	(.L_26 - .L_25)
.L_25:
        /*0080*/ 	.word	0x00000000
        /*0084*/ 	.short	0x0005
        /*0086*/ 	.short	0x0028
        /*0088*/ 	.byte	0x00, 0xf4, 0x21, 0x00


	//----- nvinfo : EIATTR_KPARAM_INFO
	.align		4
.L_26:
        /*008c*/ 	.byte	0x04, 0x17
        /*008e*/ 	.short	(.L_28 - .L_27)
.L_27:
        /*0090*/ 	.word	0x00000000
        /*0094*/ 	.short	0x0004
        /*0096*/ 	.short	0x0020
        /*0098*/ 	.byte	0x00, 0xf4, 0x21, 0x00


	//----- nvinfo : EIATTR_KPARAM_INFO
	.align		4
.L_28:
        /*009c*/ 	.byte	0x04, 0x17
        /*009e*/ 	.short	(.L_30 - .L_29)
.L_29:
        /*00a0*/ 	.word	0x00000000
        /*00a4*/ 	.short	0x0003
        /*00a6*/ 	.short	0x0018
        /*00a8*/ 	.byte	0x00, 0xf4, 0x21, 0x00


	//----- nvinfo : EIATTR_KPARAM_INFO
	.align		4
.L_30:
        /*00ac*/ 	.byte	0x04, 0x17
        /*00ae*/ 	.short	(.L_32 - .L_31)
.L_31:
        /*00b0*/ 	.word	0x00000000
        /*00b4*/ 	.short	0x0002
        /*00b6*/ 	.short	0x0010
        /*00b8*/ 	.byte	0x00, 0xf4, 0x21, 0x00


	//----- nvinfo : EIATTR_KPARAM_INFO
	.align		4
.L_32:
        /*00bc*/ 	.byte	0x04, 0x17
        /*00be*/ 	.short	(.L_34 - .L_33)
.L_33:
        /*00c0*/ 	.word	0x00000000
        /*00c4*/ 	.short	0x0001
        /*00c6*/ 	.short	0x0008
        /*00c8*/ 	.byte	0x00, 0xf4, 0x21, 0x00


	//----- nvinfo : EIATTR_KPARAM_INFO
	.align		4
.L_34:
        /*00cc*/ 	.byte	0x04, 0x17
        /*00ce*/ 	.short	(.L_36 - .L_35)
.L_35:
        /*00d0*/ 	.word	0x00000000
        /*00d4*/ 	.short	0x0000
        /*00d6*/ 	.short	0x0000
        /*00d8*/ 	.byte	0x00, 0xf4, 0x21, 0x00


	//----- nvinfo : EIATTR_MAXREG_COUNT
	.align		4
.L_36:
        /*00dc*/ 	.byte	0x03, 0x1b
        /*00de*/ 	.short	0x00ff


	//----- nvinfo : EIATTR_COOP_GROUP_MASK_REGIDS
	.align		4
        /*00e0*/ 	.byte	0x04, 0x29
        /*00e2*/ 	.short	(.L_38 - .L_37)


	//   ....[0]....
.L_37:
        /*00e4*/ 	.word	0xffffffff


	//   ....[1]....
        /*00e8*/ 	.word	0xffffffff


	//----- nvinfo : EIATTR_COOP_GROUP_INSTR_OFFSETS
	.align		4
.L_38:
        /*00ec*/ 	.byte	0x04, 0x28
        /*00ee*/ 	.short	(.L_40 - .L_39)


	//   ....[0]....
.L_39:
        /*00f0*/ 	.word	0x000010d0


	//   ....[1]....
        /*00f4*/ 	.word	0x00001110


	//----- nvinfo : EIATTR_EXIT_INSTR_OFFSETS
	.align		4
.L_40:
        /*00f8*/ 	.byte	0x04, 0x1c
        /*00fa*/ 	.short	(.L_42 - .L_41)


	//   ....[0]....
.L_41:
        /*00fc*/ 	.word	0x00001ec0


	//----- nvinfo : EIATTR_REQNTID
	.align		4
.L_42:
        /*0100*/ 	.byte	0x04, 0x10
        /*0102*/ 	.short	(.L_44 - .L_43)
.L_43:
        /*0104*/ 	.word	0x00000080
        /*0108*/ 	.word	0x00000001
        /*010c*/ 	.word	0x00000001


	//----- nvinfo : EIATTR_CRS_STACK_SIZE
	.align		4
.L_44:
        /*0110*/ 	.byte	0x04, 0x1e
        /*0112*/ 	.short	(.L_46 - .L_45)
.L_45:
        /*0114*/ 	.word	0x00000000
.L_46:


//--------------------- .nv.callgraph             --------------------------
	.section	.nv.callgraph,"",@"SHT_CUDA_CALLGRAPH"
	.align	4
	.sectionentsize	8
	.align		4
        /*0000*/ 	.word	0x00000000
	.align		4
        /*0004*/ 	.word	0xffffffff
	.align		4
        /*0008*/ 	.word	0x00000000
	.align		4
        /*000c*/ 	.word	0xfffffffe
	.align		4
        /*0010*/ 	.word	0x00000000
	.align		4
        /*0014*/ 	.word	0xfffffffd
	.align		4
        /*0018*/ 	.word	0x00000000
	.align		4
        /*001c*/ 	.word	0xfffffffc


//--------------------- .nv.rel.action            --------------------------
	.section	.nv.rel.action,"",@"SHT_CUDA_RELOCINFO"
	.align	8
	.sectionentsize	8
        /*0000*/ 	.byte	0x73, 0x00, 0x00, 0x00, 0x00, 0x00, 0x00, 0x00, 0x00, 0x00, 0x00, 0x11, 0x25, 0x00, 0x05, 0x36


//--------------------- .nv.constant4             --------------------------
	.section	.nv.constant4,"a",@progbits
	.align	8
	.align		8
.nv.constant4:
        /*0000*/ 	.dword	_$_str


//--------------------- .nv.constant0.triton_red_fused__to_copy_add_amax_amin_clamp_gelu_mul_reciprocal_17 --------------------------
	.section	.nv.constant0.triton_red_fused__to_copy_add_amax_amin_clamp_gelu_mul_reciprocal_17,"a",@progbits
	.sectionflags	@""
	.align	4
.nv.constant0.triton_red_fused__to_copy_add_amax_amin_clamp_gelu_mul_reciprocal_17:
	.zero		440


//--------------------- .text.triton_red_fused__to_copy_add_amax_amin_clamp_gelu_mul_reciprocal_17 --------------------------
	.section	.text.triton_red_fused__to_copy_add_amax_amin_clamp_gelu_mul_reciprocal_17,"ax",@progbits
	.sectionflags	@"SHF_BARRIERS=1"
	.sectioninfo	@"SHI_REGISTERS=35"
	.align	128
        .global         triton_red_fused__to_copy_add_amax_amin_clamp_gelu_mul_reciprocal_17
        .type           triton_red_fused__to_copy_add_amax_amin_clamp_gelu_mul_reciprocal_17,@function
        .size           triton_red_fused__to_copy_add_amax_amin_clamp_gelu_mul_reciprocal_17,(.L_x_27 - triton_red_fused__to_copy_add_amax_amin_clamp_gelu_mul_reciprocal_17)
        .other          triton_red_fused__to_copy_add_amax_amin_clamp_gelu_mul_reciprocal_17,@"STO_CUDA_ENTRY STV_DEFAULT"
triton_red_fused__to_copy_add_amax_amin_clamp_gelu_mul_reciprocal_17:
.text.triton_red_fused__to_copy_add_amax_amin_clamp_gelu_mul_reciprocal_17:
[----:B------:R-:W-:Y:S02]  /*0000*/  IMAD.MOV.U32 R1, RZ, RZ, c[0x0][0x28] ;  /* 0x00000a00ff017624 */ /* 0x000fe400078e00ff */
[----:B------:R-:W0:Y:S01]  /*0010*/  S2R R9, SR_TID.X ;  /* 0x0000000000097919 */ /* 0x000e220000002100 */
[----:B------:R-:W1:Y:S01]  /*0020*/  S2UR UR4, SR_CTAID.X ;  /* 0x00000000000479c3 */ /* 0x000e620000002500 */
[----:B------:R-:W-:Y:S01]  /*0030*/  IMAD.MOV.U32 R5, RZ, RZ, 0x2 ;  /* 0x00000002ff057424 */ /* 0x000fe200078e00ff */
[----:B------:R-:W-:Y:S01]  /*0040*/  PRMT R6, RZ, 0x7610, R6 ;  /* 0x00007610ff067816 */ /* 0x000fe20000000006 */
[----:B------:R-:W-:Y:S01]  /*0050*/  ULDC.64 UR6, c[0x0][0x118] ;  /* 0x0000460000067ab9 */ /* 0x000fe20000000a00 */
[----:B0-----:R-:W-:Y:S01]  /*0060*/  SHF.R.U32.HI R0, RZ, 0x1, R9 ;  /* 0x00000001ff007819 */ /* 0x001fe20000011609 */
[----:B-1----:R-:W-:-:S03]  /*0070*/  USHF.L.U32 UR4, UR4, 0x6, URZ ;  /* 0x0000000604047899 */ /* 0x002fc6000800063f */
[----:B------:R-:W-:-:S04]  /*0080*/  SGXT.U32 R0, R0, 0x6 ;  /* 0x000000060000781a */ /* 0x000fc80000000000 */
[----:B------:R-:W-:-:S04]  /*0090*/  LOP3.LUT R4, R0, UR4, RZ, 0xfc, !PT ;  /* 0x0000000400047c12 */ /* 0x000fc8000f8efcff */
[C---:B------:R-:W-:Y:S01]  /*00a0*/  ISETP.GE.AND P1, PT, R4.reuse, 0xe10, PT ;  /* 0x00000e100400780c */ /* 0x040fe20003f26270 */
[----:B------:R-:W-:Y:S01]  /*00b0*/  IMAD.WIDE R2, R4, R5, c[0x0][0x168] ;  /* 0x00005a0004027625 */ /* 0x000fe200078e0205 */
[----:B------:R-:W-:-:S11]  /*00c0*/  PRMT R7, RZ, 0x7610, R7 ;  /* 0x00007610ff077816 */ /* 0x000fd60000000007 */
[----:B------:R0:W2:Y:S01]  /*00d0*/  @!P1 LDG.E.EL.U16 R6, [R2.64] ;  /* 0x0000000602069981 */ /* 0x0000a2000c2e1500 */
[----:B------:R-:W-:-:S05]  /*00e0*/  IMAD.WIDE R4, R4, R5, c[0x0][0x170] ;  /* 0x00005c0004047625 */ /* 0x000fca00078e0205 */
[----:B------:R-:W3:Y:S01]  /*00f0*/  @!P1 LDG.E.EL.U16 R7, [R4.64] ;  /* 0x0000000604079981 */ /* 0x000ee2000c2e1500 */
[C---:B------:R-:W-:Y:S01]  /*0100*/  LOP3.LUT R12, R9.reuse, 0x1, RZ, 0xc0, !PT ;  /* 0x00000001090c7812 */ /* 0x040fe200078ec0ff */
[----:B------:R-:W-:Y:S01]  /*0110*/  IMAD.MOV.U32 R13, RZ, RZ, 0x8 ;  /* 0x00000008ff0d7424 */ /* 0x000fe200078e00ff */
[----:B------:R-:W-:Y:S01]  /*0120*/  MOV R19, 0x7f800000 ;  /* 0x7f80000000137802 */ /* 0x000fe20000000f00 */
[----:B------:R-:W1:Y:S01]  /*0130*/  S2R R11, SR_CTAID.X ;  /* 0x00000000000b7919 */ /* 0x000e620000002500 */
[----:B0-----:R-:W-:Y:S01]  /*0140*/  IMAD.SHL.U32 R2, R9, 0x4, RZ ;  /* 0x0000000409027824 */ /* 0x001fe200078e00ff */
[----:B------:R-:W-:Y:S01]  /*0150*/  MOV R17, 0xff800000 ;  /* 0xff80000000117802 */ /* 0x000fe20000000f00 */
[-C--:B------:R-:W-:Y:S01]  /*0160*/  IMAD.WIDE.U32 R14, R12, R13.reuse, c[0x0][0x180] ;  /* 0x000060000c0e7625 */ /* 0x080fe200078e000d */
[----:B------:R-:W-:Y:S02]  /*0170*/  UMOV UR5, 0xfffffff8 ;  /* 0xfffffff800057882 */ /* 0x000fe40000000000 */
[----:B------:R-:W-:Y:S01]  /*0180*/  LOP3.LUT R2, R2, 0x4, RZ, 0xc0, !PT ;  /* 0x0000000402027812 */ /* 0x000fe200078ec0ff */
[----:B------:R-:W-:Y:S01]  /*0190*/  IMAD.WIDE.U32 R12, R12, R13, c[0x0][0x178] ;  /* 0x00005e000c0c7625 */ /* 0x000fe200078e000d */
[----:B------:R-:W-:-:S03]  /*01a0*/  UMOV UR8, 0xffffffff ;  /* 0xffffffff00087882 */ /* 0x000fc60000000000 */
[----:B------:R-:W-:Y:S02]  /*01b0*/  IMAD.MOV.U32 R21, RZ, RZ, -0x800000 ;  /* 0xff800000ff157424 */ /* 0x000fe400078e00ff */
[----:B------:R-:W-:Y:S02]  /*01c0*/  IMAD.MOV.U32 R20, RZ, RZ, 0x7f800000 ;  /* 0x7f800000ff147424 */ /* 0x000fe400078e00ff */
[----:B------:R-:W-:Y:S02]  /*01d0*/  IMAD.MOV.U32 R18, RZ, RZ, 0x7f800000 ;  /* 0x7f800000ff127424 */ /* 0x000fe400078e00ff */
[----:B------:R-:W-:Y:S02]  /*01e0*/  IMAD.MOV.U32 R24, RZ, RZ, 0x7f800000 ;  /* 0x7f800000ff187424 */ /* 0x000fe400078e00ff */
[----:B------:R-:W-:Y:S02]  /*01f0*/  IMAD.MOV.U32 R23, RZ, RZ, -0x800000 ;  /* 0xff800000ff177424 */ /* 0x000fe400078e00ff */
[----:B------:R-:W-:Y:S01]  /*0200*/  IMAD.MOV.U32 R22, RZ, RZ, -0x800000 ;  /* 0xff800000ff167424 */ /* 0x000fe200078e00ff */
[----:B-1----:R-:W-:-:S05]  /*0210*/  LEA R3, R11, R0, 0x6 ;  /* 0x000000000b037211 */ /* 0x002fca00078e30ff */
[----:B------:R-:W-:Y:S01]  /*0220*/  IMAD R10, R3, 0x3000, R2 ;  /* 0x00003000030a7824 */ /* 0x000fe200078e0202 */
[----:B--2---:R-:W-:-:S04]  /*0230*/  SHF.L.U32 R8, R6, 0x10, RZ ;  /* 0x0000001006087819 */ /* 0x004fc800000006ff */
[----:B------:R-:W-:Y:S01]  /*0240*/  FSETP.GE.AND P0, PT, R8, RZ, PT ;  /* 0x000000ff0800720b */ /* 0x000fe20003f06000 */
[----:B---3--:R-:W-:-:S03]  /*0250*/  IMAD.U32 R8, R7, 0x10000, RZ ;  /* 0x0001000007087824 */ /* 0x008fc600078e00ff */
[----:B------:R-:W-:Y:S02]  /*0260*/  SEL R6, R6, RZ, !P0 ;  /* 0x000000ff06067207 */ /* 0x000fe40004000000 */
[----:B------:R-:W-:-:S03]  /*0270*/  FSETP.GTU.AND P0, PT, R8, RZ, PT ;  /* 0x000000ff0800720b */ /* 0x000fc60003f0c000 */
[----:B------:R-:W-:Y:S01]  /*0280*/  IMAD.U32 R6, R6, 0x10000, RZ ;  /* 0x0001000006067824 */ /* 0x000fe200078e00ff */
[----:B------:R-:W-:-:S03]  /*0290*/  SEL R7, R7, RZ, P0 ;  /* 0x000000ff07077207 */ /* 0x000fc60000000000 */
[----:B------:R-:W-:Y:S01]  /*02a0*/  FADD R6, RZ, -R6 ;  /* 0x80000006ff067221 */ /* 0x000fe20000000000 */
[----:B------:R-:W-:-:S04]  /*02b0*/  SHF.L.U32 R7, R7, 0x10, RZ ;  /* 0x0000001007077819 */ /* 0x000fc800000006ff */
[C---:B------:R-:W-:Y:S02]  /*02c0*/  FSETP.NAN.AND P2, PT, R6.reuse, R6, PT ;  /* 0x000000060600720b */ /* 0x040fe40003f48000 */
[----:B------:R-:W-:-:S11]  /*02d0*/  FSETP.GT.AND P0, PT, R6, R7, PT ;  /* 0x000000070600720b */ /* 0x000fd60003f04000 */
[----:B------:R-:W-:-:S05]  /*02e0*/  @!P2 FSEL R6, R6, R7, P0 ;  /* 0x000000070606a208 */ /* 0x000fca0000000000 */
[----:B------:R-:W-:-:S05]  /*02f0*/  FMUL R16, R6, 0.0078740157186985015869 ;  /* 0x3c01020406107820 */ /* 0x000fca0000400000 */
[C---:B------:R-:W-:Y:S02]  /*0300*/  FSETP.GT.AND P0, PT, R16.reuse, 9.9999997473787516356e-06, PT ;  /* 0x3727c5ac1000780b */ /* 0x040fe40003f04000 */
[----:B------:R-:W-:-:S11]  /*0310*/  FSETP.NAN.AND P2, PT, R16, R16, PT ;  /* 0x000000101000720b */ /* 0x000fd60003f48000 */
[----:B------:R-:W-:Y:S02]  /*0320*/  @!P0 FSEL R16, R16, 9.9999997473787516356e-06, P2 ;  /* 0x3727c5ac10108808 */ /* 0x000fe40001000000 */
.L_x_12:
[----:B------:R-:W-:Y:S01]  /*0330*/  MOV R11, UR5 ;  /* 0x00000005000b7c02 */ /* 0x000fe20008000f00 */
[----:B------:R-:W-:Y:S01]  /*0340*/  IMAD.MOV.U32 R26, RZ, RZ, 0x4 ;  /* 0x00000004ff1a7424 */ /* 0x000fe200078e00ff */
[----:B------:R-:W-:Y:S01]  /*0350*/  CS2R R4, SRZ ;  /* 0x0000000000047805 */ /* 0x000fe2000001ff00 */
[----:B------:R-:W-:Y:S01]  /*0360*/  CS2R R6, SRZ ;  /* 0x0000000000067805 */ /* 0x000fe2000001ff00 */
[----:B------:R-:W-:Y:S01]  /*0370*/  IADD3 R11, R10, 0x8, R11 ;  /* 0x000000080a0b7810 */ /* 0x000fe20007ffe00b */
[----:B------:R-:W2:Y:S04]  /*0380*/  LDG.E.EL.64 R8, [R14.64] ;  /* 0x000000060e087981 */ /* 0x000ea8000c2e1b00 */
[----:B------:R-:W-:Y:S01]  /*0390*/  IMAD.WIDE R26, R11, R26, c[0x0][0x160] ;  /* 0x000058000b1a7625 */ /* 0x000fe200078e021a */
[----:B------:R-:W3:Y:S04]  /*03a0*/  LDG.E.EL.64 R2, [R12.64] ;  /* 0x000000060c027981 */ /* 0x000ee8000c2e1b00 */
[----:B------:R-:W4:Y:S01]  /*03b0*/  @!P1 LDG.E.EF.128 R4, [R26.64] ;  /* 0x000000061a049981 */ /* 0x000f22000c0e1d00 */
[----:B------:R-:W-:-:S04]  /*03c0*/  UIADD3 UR5, UP0, UR5, 0x8, URZ ;  /* 0x0000000805057890 */ /* 0x000fc8000ff1e03f */
[----:B------:R-:W-:Y:S02]  /*03d0*/  UIADD3.X UR8, URZ, UR8, URZ, UP0, !UPT ;  /* 0x000000083f087290 */ /* 0x000fe400087fe43f */
[----:B------:R-:W-:Y:S01]  /*03e0*/  UISETP.GE.U32.AND UP0, UPT, UR5, 0x2ff8, UPT ;  /* 0x00002ff80500788c */ /* 0x000fe2000bf06070 */
[----:B------:R-:W-:Y:S03]  /*03f0*/  BSSY B0, `(.L_x_0) ;  /* 0x0000021000007945 */ /* 0x000fe60003800000 */
[----:B------:R-:W-:Y:S01]  /*0400*/  UISETP.GE.U32.AND.EX UP0, UPT, UR8, URZ, UPT, UP0 ;  /* 0x0000003f0800728c */ /* 0x000fe2000bf06100 */
[----:B--2---:R-:W-:Y:S02]  /*0410*/  SHF.L.U32 R25, R8, 0x10, RZ ;  /* 0x0000001008197819 */ /* 0x004fe400000006ff */
[----:B----4-:R-:W-:Y:S01]  /*0420*/  I2FP.F32.S32 R29, R4 ;  /* 0x00000004001d7245 */ /* 0x010fe20000201400 */
[----:B---3--:R-:W-:-:S04]  /*0430*/  IMAD.U32 R4, R2, 0x10000, RZ ;  /* 0x0001000002047824 */ /* 0x008fc800078e00ff */
[----:B------:R-:W-:-:S04]  /*0440*/  FMUL R29, R16, R29 ;  /* 0x0000001d101d7220 */ /* 0x000fc80000400000 */
[----:B------:R-:W-:-:S04]  /*0450*/  FFMA R4, R4, R29, R25 ;  /* 0x0000001d04047223 */ /* 0x000fc80000000019 */
[----:B------:R-:W-:-:S04]  /*0460*/  FMUL R25, R4, R4 ;  /* 0x0000000404197220 */ /* 0x000fc80000400000 */
[----:B------:R-:W-:-:S04]  /*0470*/  FMUL R25, R4, R25 ;  /* 0x0000001904197220 */ /* 0x000fc80000400000 */
[----:B------:R-:W-:-:S04]  /*0480*/  FFMA R25, R25, 0.044714998453855514526, R4 ;  /* 0x3d37271319197823 */ /* 0x000fc80000000004 */
[----:B------:R-:W-:-:S04]  /*0490*/  FMUL R25, R25, 0.79788458347320556641 ;  /* 0x3f4c422a19197820 */ /* 0x000fc80000400000 */
[----:B------:R-:W-:-:S05]  /*04a0*/  FADD.FTZ R28, |R25|, -RZ ;  /* 0x800000ff191c7221 */ /* 0x000fca0000010200 */
[----:B------:R-:W-:Y:S02]  /*04b0*/  FSETP.GE.AND P0, PT, R28, 0.60000002384185791016, PT ;  /* 0x3f19999a1c00780b */ /* 0x000fe40003f06000 */
[----:B------:R-:W-:Y:S02]  /*04c0*/  PRMT R26, R2, 0x7632, R26 ;  /* 0x00007632021a7816 */ /* 0x000fe4000000001a */
[----:B------:R-:W-:-:S09]  /*04d0*/  PRMT R8, R8, 0x7632, R8 ;  /* 0x0000763208087816 */ /* 0x000fd20000000008 */
[----:B------:R-:W-:Y:S05]  /*04e0*/  @!P0 BRA `(.L_x_1) ;  /* 0x000000a000008947 */ /* 0x000fea0003800000 */
[C---:B------:R-:W-:Y:S01]  /*04f0*/  FMUL R0, R28.reuse, 2.8853900432586669922 ;  /* 0x4038aa3b1c007820 */ /* 0x040fe20000400000 */
[----:B------:R-:W-:Y:S01]  /*0500*/  IMAD.MOV.U32 R2, RZ, RZ, 0x3f800000 ;  /* 0x3f800000ff027424 */ /* 0x000fe200078e00ff */
[----:B------:R-:W-:-:S04]  /*0510*/  FSETP.GE.AND P0, PT, R28, 9.010913848876953125, PT ;  /* 0x41102cb41c00780b */ /* 0x000fc80003f06000 */
[----:B------:R-:W0:Y:S02]  /*0520*/  MUFU.EX2 R0, R0 ;  /* 0x0000000000007308 */ /* 0x000e240000000800 */
[----:B0-----:R-:W-:-:S06]  /*0530*/  FADD R27, R0, 1 ;  /* 0x3f800000001b7421 */ /* 0x001fcc0000000000 */
[----:B------:R-:W0:Y:S02]  /*0540*/  MUFU.RCP R27, R27 ;  /* 0x0000001b001b7308 */ /* 0x000e240000001000 */
[----:B0-----:R-:W-:-:S05]  /*0550*/  FFMA.FTZ R2, R27, -2, R2 ;  /* 0xc00000001b027823 */ /* 0x001fca0000010002 */
[----:B------:R-:W-:-:S04]  /*0560*/  FSEL R2, R2, 1, !P0 ;  /* 0x3f80000002027808 */ /* 0x000fc80004000000 */
[----:B------:R-:W-:Y:S01]  /*0570*/  LOP3.LUT R2, R2, 0x80000000, R25, 0xf8, !PT ;  /* 0x8000000002027812 */ /* 0x000fe200078ef819 */
[----:B------:R-:W-:Y:S05]  /*0580*/  BRA `(.L_x_2) ;  /* 0x0000007000007947 */ /* 0x000fea0003800000 */
.L_x_1:
[----:B------:R-:W-:Y:S01]  /*0590*/  IMAD.MOV.U32 R0, RZ, RZ, 0x3c80f082 ;  /* 0x3c80f082ff007424 */ /* 0x000fe200078e00ff */
[----:B------:R-:W-:-:S04]  /*05a0*/  FMUL R27, R25, R25 ;  /* 0x00000019191b7220 */ /* 0x000fc80000400000 */
[----:B------:R-:W-:-:S04]  /*05b0*/  FFMA.FTZ R0, R27, R0, -0.052303962409496307373 ;  /* 0xbd563cae1b007423 */ /* 0x000fc80000010000 */
[----:B------:R-:W-:-:S04]  /*05c0*/  FFMA.FTZ R0, R27, R0, 0.1331529766321182251 ;  /* 0x3e0859411b007423 */ /* 0x000fc80000010000 */
[----:B------:R-:W-:-:S04]  /*05d0*/  FFMA.FTZ R0, R27, R0, -0.33332768082618713379 ;  /* 0xbeaaa9ed1b007423 */ /* 0x000fc80000010000 */
[----:B------:R-:W-:-:S04]  /*05e0*/  FFMA.FTZ R0, R27, R0, RZ ;  /* 0x000000001b007223 */ /* 0x000fc800000100ff */
[----:B------:R-:W-:Y:S02]  /*05f0*/  FFMA.FTZ R2, R25, R0, R25 ;  /* 0x0000000019027223 */ /* 0x000fe40000010019 */
.L_x_2:
[----:B------:R-:W-:Y:S05]  /*0600*/  BSYNC B0 ;  /* 0x0000000000007941 */ /* 0x000fea0003800000 */
.L_x_0:
[----:B------:R-:W-:Y:S01]  /*0610*/  I2FP.F32.S32 R25, R5 ;  /* 0x0000000500197245 */ /* 0x000fe20000201400 */
[----:B------:R-:W-:Y:S01]  /*0620*/  IMAD.U32 R8, R8, 0x10000, RZ ;  /* 0x0001000008087824 */ /* 0x000fe200078e00ff */
[----:B------:R-:W-:Y:S01]  /*0630*/  SHF.L.U32 R5, R26, 0x10, RZ ;  /* 0x000000101a057819 */ /* 0x000fe200000006ff */
[----:B------:R-:W-:Y:S01]  /*0640*/  BSSY B0, `(.L_x_3) ;  /* 0x000002c000007945 */ /* 0x000fe20003800000 */
[----:B------:R-:W-:Y:S01]  /*0650*/  I2FP.F32.S32 R27, R7 ;  /* 0x00000007001b7245 */ /* 0x000fe20000201400 */
[C---:B------:R-:W-:Y:S01]  /*0660*/  FMUL R25, R16.reuse, R25 ;  /* 0x0000001910197220 */ /* 0x040fe20000400000 */
[C---:B------:R-:W-:Y:S02]  /*0670*/  PRMT R7, R9.reuse, 0x7632, R7 ;  /* 0x0000763209077816 */ /* 0x040fe40000000007 */
[----:B------:R-:W-:Y:S01]  /*0680*/  SHF.L.U32 R9, R9, 0x10, RZ ;  /* 0x0000001009097819 */ /* 0x000fe200000006ff */
[----:B------:R-:W-:Y:S01]  /*0690*/  FFMA R5, R5, R25, R8 ;  /* 0x0000001905057223 */ /* 0x000fe20000000008 */
[----:B------:R-:W-:Y:S01]  /*06a0*/  I2FP.F32.S32 R25, R6 ;  /* 0x0000000600197245 */ /* 0x000fe20000201400 */
[----:B------:R-:W-:Y:S01]  /*06b0*/  IMAD.U32 R6, R3, 0x10000, RZ ;  /* 0x0001000003067824 */ /* 0x000fe200078e00ff */
[C---:B------:R-:W-:Y:S01]  /*06c0*/  FMUL R27, R16.reuse, R27 ;  /* 0x0000001b101b7220 */ /* 0x040fe20000400000 */
[----:B------:R-:W-:Y:S01]  /*06d0*/  FMUL R0, R5, R5 ;  /* 0x0000000505007220 */ /* 0x000fe20000400000 */
[----:B------:R-:W-:Y:S01]  /*06e0*/  IMAD.U32 R7, R7, 0x10000, RZ ;  /* 0x0001000007077824 */ /* 0x000fe200078e00ff */
[----:B------:R-:W-:-:S02]  /*06f0*/  FMUL R25, R16, R25 ;  /* 0x0000001910197220 */ /* 0x000fc40000400000 */
[----:B------:R-:W-:Y:S01]  /*0700*/  FMUL R8, R5, R0 ;  /* 0x0000000005087220 */ /* 0x000fe20000400000 */
[----:B------:R-:W-:Y:S01]  /*0710*/  PRMT R0, R3, 0x7632, R0 ;  /* 0x0000763203007816 */ /* 0x000fe20000000000 */
[----:B------:R-:W-:Y:S02]  /*0720*/  FFMA R6, R6, R25, R9 ;  /* 0x0000001906067223 */ /* 0x000fe40000000009 */
[----:B------:R-:W-:Y:S02]  /*0730*/  FFMA R3, R8, 0.044714998453855514526, R5 ;  /* 0x3d37271308037823 */ /* 0x000fe40000000005 */
[----:B------:R-:W-:Y:S01]  /*0740*/  IMAD.U32 R0, R0, 0x10000, RZ ;  /* 0x0001000000007824 */ /* 0x000fe200078e00ff */
[----:B------:R-:W-:Y:S01]  /*0750*/  FMUL R9, R6, R6 ;  /* 0x0000000606097220 */ /* 0x000fe20000400000 */
[----:B------:R-:W-:Y:S02]  /*0760*/  FMUL R3, R3, 0.79788458347320556641 ;  /* 0x3f4c422a03037820 */ /* 0x000fe40000400000 */
[----:B------:R-:W-:Y:S01]  /*0770*/  FFMA R7, R0, R27, R7 ;  /* 0x0000001b00077223 */ /* 0x000fe20000000007 */
[----:B------:R-:W-:Y:S01]  /*0780*/  FMUL R9, R6, R9 ;  /* 0x0000000906097220 */ /* 0x000fe20000400000 */
[----:B------:R-:W-:-:S02]  /*0790*/  FADD.FTZ R28, |R3|, -RZ ;  /* 0x800000ff031c7221 */ /* 0x000fc40000010200 */
[----:B------:R-:W-:Y:S01]  /*07a0*/  FMUL R8, R7, R7 ;  /* 0x0000000707087220 */ /* 0x000fe20000400000 */
[----:B------:R-:W-:Y:S02]  /*07b0*/  FFMA R9, R9, 0.044714998453855514526, R6 ;  /* 0x3d37271309097823 */ /* 0x000fe40000000006 */
[----:B------:R-:W-:Y:S01]  /*07c0*/  FSETP.GE.AND P0, PT, R28, 0.60000002384185791016, PT ;  /* 0x3f19999a1c00780b */ /* 0x000fe20003f06000 */
[----:B------:R-:W-:-:S12]  /*07d0*/  FMUL R8, R7, R8 ;  /* 0x0000000807087220 */ /* 0x000fd80000400000 */
[----:B------:R-:W-:Y:S05]  /*07e0*/  @!P0 BRA `(.L_x_4) ;  /* 0x000000a000008947 */ /* 0x000fea0003800000 */
[C---:B------:R-:W-:Y:S01]  /*07f0*/  FMUL R0, R28.reuse, 2.8853900432586669922 ;  /* 0x4038aa3b1c007820 */ /* 0x040fe20000400000 */
[----:B------:R-:W-:Y:S02]  /*0800*/  MOV R26, 0x3f800000 ;  /* 0x3f800000001a7802 */ /* 0x000fe40000000f00 */
[----:B------:R-:W-:-:S03]  /*0810*/  FSETP.GE.AND P0, PT, R28, 9.010913848876953125, PT ;  /* 0x41102cb41c00780b */ /* 0x000fc60003f06000 */
[----:B------:R-:W0:Y:S02]  /*0820*/  MUFU.EX2 R0, R0 ;  /* 0x0000000000007308 */ /* 0x000e240000000800 */
[----:B0-----:R-:W-:-:S06]  /*0830*/  FADD R25, R0, 1 ;  /* 0x3f80000000197421 */ /* 0x001fcc0000000000 */
[----:B------:R-:W0:Y:S02]  /*0840*/  MUFU.RCP R25, R25 ;  /* 0x0000001900197308 */ /* 0x000e240000001000 */
[----:B0-----:R-:W-:-:S05]  /*0850*/  FFMA.FTZ R26, R25, -2, R26 ;  /* 0xc0000000191a7823 */ /* 0x001fca000001001a */
[----:B------:R-:W-:-:S04]  /*0860*/  FSEL R26, R26, 1, !P0 ;  /* 0x3f8000001a1a7808 */ /* 0x000fc80004000000 */
[----:B------:R-:W-:Y:S01]  /*0870*/  LOP3.LUT R3, R26, 0x80000000, R3, 0xf8, !PT ;  /* 0x800000001a037812 */ /* 0x000fe200078ef803 */
[----:B------:R-:W-:Y:S05]  /*0880*/  BRA `(.L_x_5) ;  /* 0x0000007000007947 */ /* 0x000fea0003800000 */
.L_x_4:
[----:B------:R-:W-:Y:S01]  /*0890*/  IMAD.MOV.U32 R0, RZ, RZ, 0x3c80f082 ;  /* 0x3c80f082ff007424 */ /* 0x000fe200078e00ff */
[----:B------:R-:W-:-:S04]  /*08a0*/  FMUL R25, R3, R3 ;  /* 0x0000000303197220 */ /* 0x000fc80000400000 */
[----:B------:R-:W-:-:S04]  /*08b0*/  FFMA.FTZ R0, R25, R0, -0.052303962409496307373 ;  /* 0xbd563cae19007423 */ /* 0x000fc80000010000 */
[----:B------:R-:W-:-:S04]  /*08c0*/  FFMA.FTZ R0, R25, R0, 0.1331529766321182251 ;  /* 0x3e08594119007423 */ /* 0x000fc80000010000 */
[----:B------:R-:W-:-:S04]  /*08d0*/  FFMA.FTZ R0, R25, R0, -0.33332768082618713379 ;  /* 0xbeaaa9ed19007423 */ /* 0x000fc80000010000 */
[----:B------:R-:W-:-:S04]  /*08e0*/  FFMA.FTZ R0, R25, R0, RZ ;  /* 0x0000000019007223 */ /* 0x000fc800000100ff */
[----:B------:R-:W-:Y:S02]  /*08f0*/  FFMA.FTZ R3, R3, R0, R3 ;  /* 0x0000000003037223 */ /* 0x000fe40000010003 */
.L_x_5:
[----:B------:R-:W-:Y:S05]  /*0900*/  BSYNC B0 ;  /* 0x0000000000007941 */ /* 0x000fea0003800000 */
.L_x_3:
[----:B------:R-:W-:Y:S01]  /*0910*/  FMUL R9, R9, 0.79788458347320556641 ;  /* 0x3f4c422a09097820 */ /* 0x000fe20000400000 */
[----:B------:R-:W-:Y:S01]  /*0920*/  BSSY B0, `(.L_x_6) ;  /* 0x0000016000007945 */ /* 0x000fe20003800000 */
[----:B------:R-:W-:Y:S02]  /*0930*/  FFMA R8, R8, 0.044714998453855514526, R7 ;  /* 0x3d37271308087823 */ /* 0x000fe40000000007 */
[----:B------:R-:W-:-:S05]  /*0940*/  FADD.FTZ R27, |R9|, -RZ ;  /* 0x800000ff091b7221 */ /* 0x000fca0000010200 */
[----:B------:R-:W-:-:S13]  /*0950*/  FSETP.GE.AND P0, PT, R27, 0.60000002384185791016, PT ;  /* 0x3f19999a1b00780b */ /* 0x000fda0003f06000 */
        /* <DEDUP_REMOVED lines=11> */
.L_x_7:
[----:B------:R-:W-:Y:S01]  /*0a10*/  MOV R0, 0x3c80f082 ;  /* 0x3c80f08200007802 */ /* 0x000fe20000000f00 */
[----:B------:R-:W-:-:S04]  /*0a20*/  FMUL R25, R9, R9 ;  /* 0x0000000909197220 */ /* 0x000fc80000400000 */
[----:B------:R-:W-:-:S04]  /*0a30*/  FFMA.FTZ R0, R25, R0, -0.052303962409496307373 ;  /* 0xbd563cae19007423 */ /* 0x000fc80000010000 */
[----:B------:R-:W-:-:S04]  /*0a40*/  FFMA.FTZ R0, R25, R0, 0.1331529766321182251 ;  /* 0x3e08594119007423 */ /* 0x000fc80000010000 */
[----:B------:R-:W-:-:S04]  /*0a50*/  FFMA.FTZ R0, R25, R0, -0.33332768082618713379 ;  /* 0xbeaaa9ed19007423 */ /* 0x000fc80000010000 */
[----:B------:R-:W-:-:S04]  /*0a60*/  FFMA.FTZ R0, R25, R0, RZ ;  /* 0x0000000019007223 */ /* 0x000fc800000100ff */
[----:B------:R-:W-:Y:S02]  /*0a70*/  FFMA.FTZ R27, R9, R0, R9 ;  /* 0x00000000091b7223 */ /* 0x000fe40000010009 */
.L_x_8:
[----:B------:R-:W-:Y:S05]  /*0a80*/  BSYNC B0 ;  /* 0x0000000000007941 */ /* 0x000fea0003800000 */
.L_x_6:
[----:B------:R-:W-:Y:S01]  /*0a90*/  FMUL R29, R8, 0.79788458347320556641 ;  /* 0x3f4c422a081d7820 */ /* 0x000fe20000400000 */
[----:B------:R-:W-:Y:S01]  /*0aa0*/  BSSY B0, `(.L_x_9) ;  /* 0x000001a000007945 */ /* 0x000fe20003800000 */
[----:B------:R-:W-:Y:S01]  /*0ab0*/  SHF.R.S32.HI R26, RZ, 0x1f, R11 ;  /* 0x0000001fff1a7819 */ /* 0x000fe2000001140b */
[----:B------:R-:W-:Y:S01]  /*0ac0*/  FMUL R28, R5, 0.5 ;  /* 0x3f000000051c7820 */ /* 0x000fe20000400000 */
[----:B------:R-:W-:Y:S01]  /*0ad0*/  FADD.FTZ R32, |R29|, -RZ ;  /* 0x800000ff1d207221 */ /* 0x000fe20000010200 */
[----:B------:R-:W-:Y:S01]  /*0ae0*/  FMUL R25, R4, 0.5 ;  /* 0x3f00000004197820 */ /* 0x000fe20000400000 */
[----:B------:R-:W-:Y:S01]  /*0af0*/  FMUL R9, R7, 0.5 ;  /* 0x3f00000007097820 */ /* 0x000fe20000400000 */
[----:B------:R-:W-:Y:S02]  /*0b00*/  FMUL R8, R6, 0.5 ;  /* 0x3f00000006087820 */ /* 0x000fe40000400000 */
        /* <DEDUP_REMOVED lines=12> */
.L_x_10:
[----:B------:R-:W-:Y:S01]  /*0bd0*/  IMAD.MOV.U32 R0, RZ, RZ, 0x3c80f082 ;  /* 0x3c80f082ff007424 */ /* 0x000fe200078e00ff */
[----:B------:R-:W-:-:S04]  /*0be0*/  FMUL R31, R29, R29 ;  /* 0x0000001d1d1f7220 */ /* 0x000fc80000400000 */
[----:B------:R-:W-:-:S04]  /*0bf0*/  FFMA.FTZ R0, R31, R0, -0.052303962409496307373 ;  /* 0xbd563cae1f007423 */ /* 0x000fc80000010000 */
[----:B------:R-:W-:-:S04]  /*0c00*/  FFMA.FTZ R0, R31, R0, 0.1331529766321182251 ;  /* 0x3e0859411f007423 */ /* 0x000fc80000010000 */
[----:B------:R-:W-:-:S04]  /*0c10*/  FFMA.FTZ R0, R31, R0, -0.33332768082618713379 ;  /* 0xbeaaa9ed1f007423 */ /* 0x000fc80000010000 */
[----:B------:R-:W-:-:S04]  /*0c20*/  FFMA.FTZ R0, R31, R0, RZ ;  /* 0x000000001f007223 */ /* 0x000fc800000100ff */
[----:B------:R-:W-:Y:S02]  /*0c30*/  FFMA.FTZ R29, R0, R29, R29 ;  /* 0x0000001d001d7223 */ /* 0x000fe4000001001d */
.L_x_11:
[----:B------:R-:W-:Y:S05]  /*0c40*/  BSYNC B0 ;  /* 0x0000000000007941 */ /* 0x000fea0003800000 */
.L_x_9:
[----:B------:R-:W-:Y:S01]  /*0c50*/  FADD R0, R2, 1 ;  /* 0x3f80000002007421 */ /* 0x000fe20000000000 */
[----:B------:R-:W-:Y:S01]  /*0c60*/  FADD R3, R3, 1 ;  /* 0x3f80000003037421 */ /* 0x000fe20000000000 */
[----:B------:R-:W-:Y:S01]  /*0c70*/  FADD R30, R29, 1 ;  /* 0x3f8000001d1e7421 */ /* 0x000fe20000000000 */
[----:B------:R-:W-:Y:S01]  /*0c80*/  FADD R27, R27, 1 ;  /* 0x3f8000001b1b7421 */ /* 0x000fe20000000000 */
[----:B------:R-:W-:Y:S01]  /*0c90*/  FMUL R25, R0, R25 ;  /* 0x0000001900197220 */ /* 0x000fe20000400000 */
[----:B------:R-:W-:Y:S01]  /*0ca0*/  FMUL R28, R3, R28 ;  /* 0x0000001c031c7220 */ /* 0x000fe20000400000 */
[----:B------:R-:W-:Y:S01]  /*0cb0*/  FMUL R30, R30, R9 ;  /* 0x000000091e1e7220 */ /* 0x000fe20000400000 */
[----:B------:R-:W-:Y:S01]  /*0cc0*/  LEA R2, P0, R11, c[0x0][0x188], 0x2 ;  /* 0x000062000b027a11 */ /* 0x000fe200078010ff */
[----:B------:R-:W-:Y:S01]  /*0cd0*/  FMUL R8, R27, R8 ;  /* 0x000000081b087220 */ /* 0x000fe20000400000 */
[----:B------:R-:W-:Y:S02]  /*0ce0*/  FSETP.GEU.AND P4, PT, R18, R25, PT ;  /* 0x000000191200720b */ /* 0x000fe40003f8e000 */
[----:B------:R-:W-:-:S02]  /*0cf0*/  FSETP.GEU.AND P3, PT, R24, R28, PT ;  /* 0x0000001c1800720b */ /* 0x000fc40003f6e000 */
[C---:B------:R-:W-:Y:S02]  /*0d00*/  FSETP.NAN.AND P2, PT, R18.reuse, R18, PT ;  /* 0x000000121200720b */ /* 0x040fe40003f48000 */
[----:B------:R-:W-:Y:S02]  /*0d10*/  FSEL R9, R18, R25, !P4 ;  /* 0x0000001912097208 */ /* 0x000fe40006000000 */
[----:B------:R-:W-:Y:S02]  /*0d20*/  FSETP.GEU.AND P5, PT, R19, R30, PT ;  /* 0x0000001e1300720b */ /* 0x000fe40003fae000 */
[----:B------:R-:W-:Y:S02]  /*0d30*/  LEA.HI.X R3, R11, c[0x0][0x18c], R26, 0x2, P0 ;  /* 0x000063000b037a11 */ /* 0x000fe400000f141a */
[C---:B------:R-:W-:Y:S02]  /*0d40*/  FSETP.NAN.AND P0, PT, R24.reuse, R24, PT ;  /* 0x000000181800720b */ /* 0x040fe40003f08000 */
[----:B------:R-:W-:Y:S01]  /*0d50*/  FSEL R11, R24, R28, !P3 ;  /* 0x0000001c180b7208 */ /* 0x000fe20005800000 */
[----:B------:R0:W-:Y:S01]  /*0d60*/  @!P1 STG.E.128 [R2.64], R4 ;  /* 0x0000000402009986 */ /* 0x0001e2000c101d06 */
[----:B------:R-:W-:-:S02]  /*0d70*/  @!P1 FSEL R18, R18, R9, P2 ;  /* 0x0000000912129208 */ /* 0x000fc40001000000 */
[----:B------:R-:W-:Y:S02]  /*0d80*/  FSETP.GEU.AND P3, PT, R20, R8, PT ;  /* 0x000000081400720b */ /* 0x000fe40003f6e000 */
[C---:B------:R-:W-:Y:S02]  /*0d90*/  FSETP.NAN.AND P2, PT, R19.reuse, R19, PT ;  /* 0x000000131300720b */ /* 0x040fe40003f48000 */
[----:B------:R-:W-:Y:S02]  /*0da0*/  FSEL R0, R19, R30, !P5 ;  /* 0x0000001e13007208 */ /* 0x000fe40006800000 */
[----:B------:R-:W-:Y:S02]  /*0db0*/  @!P1 FSEL R24, R24, R11, P0 ;  /* 0x0000000b18189208 */ /* 0x000fe40000000000 */
[C---:B------:R-:W-:Y:S02]  /*0dc0*/  FSETP.NAN.AND P0, PT, R20.reuse, R20, PT ;  /* 0x000000141400720b */ /* 0x040fe40003f08000 */
[----:B------:R-:W-:-:S02]  /*0dd0*/  FSEL R9, R20, R8, !P3 ;  /* 0x0000000814097208 */ /* 0x000fc40005800000 */
[----:B------:R-:W-:Y:S02]  /*0de0*/  @!P1 FSEL R19, R19, R0, P2 ;  /* 0x0000000013139208 */ /* 0x000fe40001000000 */
[----:B------:R-:W-:Y:S02]  /*0df0*/  FSETP.GT.AND P4, PT, R23, R28, PT ;  /* 0x0000001c1700720b */ /* 0x000fe40003f84000 */
[----:B------:R-:W-:Y:S02]  /*0e00*/  FSETP.GT.AND P2, PT, R17, R8, PT ;  /* 0x000000081100720b */ /* 0x000fe40003f44000 */
[----:B------:R-:W-:Y:S02]  /*0e10*/  @!P1 FSEL R20, R20, R9, P0 ;  /* 0x0000000914149208 */ /* 0x000fe40000000000 */
[----:B------:R-:W-:Y:S02]  /*0e20*/  FSEL R28, R23, R28, P4 ;  /* 0x0000001c171c7208 */ /* 0x000fe40002000000 */
[----:B------:R-:W-:-:S02]  /*0e30*/  FSETP.NAN.AND P0, PT, R17, R17, PT ;  /* 0x000000111100720b */ /* 0x000fc40003f08000 */
[C---:B------:R-:W-:Y:S02]  /*0e40*/  FSEL R8, R17.reuse, R8, P2 ;  /* 0x0000000811087208 */ /* 0x040fe40001000000 */
[CC--:B------:R-:W-:Y:S02]  /*0e50*/  FSETP.GT.AND P4, PT, R22.reuse, R25.reuse, PT ;  /* 0x000000191600720b */ /* 0x0c0fe40003f84000 */
[----:B------:R-:W-:Y:S02]  /*0e60*/  @!P1 FSEL R17, R17, R8, P0 ;  /* 0x0000000811119208 */ /* 0x000fe40000000000 */
[C---:B------:R-:W-:Y:S02]  /*0e70*/  FSETP.NAN.AND P0, PT, R22.reuse, R22, PT ;  /* 0x000000161600720b */ /* 0x040fe40003f08000 */
[----:B------:R-:W-:Y:S02]  /*0e80*/  FSEL R25, R22, R25, P4 ;  /* 0x0000001916197208 */ /* 0x000fe40002000000 */
[----:B------:R-:W-:-:S02]  /*0e90*/  FSETP.NAN.AND P3, PT, R23, R23, PT ;  /* 0x000000171700720b */ /* 0x000fc40003f68000 */
[----:B------:R-:W-:Y:S02]  /*0ea0*/  @!P1 FSEL R22, R22, R25, P0 ;  /* 0x0000001916169208 */ /* 0x000fe40000000000 */
[----:B------:R-:W-:Y:S02]  /*0eb0*/  PLOP3.LUT P0, PT, PT, PT, UP0, 0x40, 0x0 ;  /* 0x000000000000781c */ /* 0x000fe40003f0e808 */
[----:B------:R-:W-:Y:S02]  /*0ec0*/  @!P1 FSEL R23, R23, R28, P3 ;  /* 0x0000001c17179208 */ /* 0x000fe40001800000 */
[CC--:B------:R-:W-:Y:S02]  /*0ed0*/  FSETP.GT.AND P3, PT, R21.reuse, R30.reuse, PT ;  /* 0x0000001e1500720b */ /* 0x0c0fe40003f64000 */
[C---:B------:R-:W-:Y:S02]  /*0ee0*/  FSETP.NAN.AND P2, PT, R21.reuse, R21, PT ;  /* 0x000000151500720b */ /* 0x040fe40003f48000 */
[----:B------:R-:W-:-:S02]  /*0ef0*/  FSEL R30, R21, R30, P3 ;  /* 0x0000001e151e7208 */ /* 0x000fc40001800000 */
[----:B------:R-:W-:Y:S02]  /*0f00*/  IADD3 R12, P3, R12, 0x10, RZ ;  /* 0x000000100c0c7810 */ /* 0x000fe40007f7e0ff */
[----:B------:R-:W-:Y:S02]  /*0f10*/  @!P1 FSEL R21, R21, R30, P2 ;  /* 0x0000001e15159208 */ /* 0x000fe40001000000 */
[----:B------:R-:W-:Y:S01]  /*0f20*/  IADD3 R14, P2, R14, 0x10, RZ ;  /* 0x000000100e0e7810 */ /* 0x000fe20007f5e0ff */
[----:B------:R-:W-:-:S03]  /*0f30*/  IMAD.X R13, RZ, RZ, R13, P3 ;  /* 0x000000ffff0d7224 */ /* 0x000fc600018e060d */
[----:B------:R-:W-:Y:S01]  /*0f40*/  IADD3.X R15, RZ, R15, RZ, P2, !PT ;  /* 0x0000000fff0f7210 */ /* 0x000fe200017fe4ff */
[----:B0-----:R-:W-:Y:S05]  /*0f50*/  @P0 BRA `(.L_x_12) ;  /* 0xfffff3d000000947 */ /* 0x001fea000383ffff */
[C---:B------:R-:W-:Y:S01]  /*0f60*/  FSETP.NAN.AND P0, PT, R18.reuse, R18, PT ;  /* 0x000000121200720b */ /* 0x040fe20003f08000 */
[----:B------:R-:W0:Y:S01]  /*0f70*/  S2R R6, SR_TID.X ;  /* 0x0000000000067919 */ /* 0x000e220000002100 */
[CC--:B------:R-:W-:Y:S01]  /*0f80*/  FSETP.GEU.AND P2, PT, R18.reuse, R24.reuse, PT ;  /* 0x000000181200720b */ /* 0x0c0fe20003f4e000 */
[----:B------:R-:W-:Y:S01]  /*0f90*/  IMAD.MOV.U32 R11, RZ, RZ, 0x3f800000 ;  /* 0x3f800000ff0b7424 */ /* 0x000fe200078e00ff */
[----:B------:R-:W-:Y:S02]  /*0fa0*/  FSEL R3, R18, R24, P0 ;  /* 0x0000001812037208 */ /* 0x000fe40000000000 */
[----:B------:R-:W-:Y:S02]  /*0fb0*/  FSETP.GT.AND P0, PT, R22, R23, PT ;  /* 0x000000171600720b */ /* 0x000fe40003f04000 */
[----:B------:R-:W-:Y:S02]  /*0fc0*/  FSEL R3, R18, R3, !P2 ;  /* 0x0000000312037208 */ /* 0x000fe40005000000 */
[----:B------:R-:W-:-:S02]  /*0fd0*/  FSETP.NAN.AND P2, PT, R22, R22, PT ;  /* 0x000000161600720b */ /* 0x000fc40003f48000 */
[----:B------:R-:W-:Y:S02]  /*0fe0*/  FSETP.GEU.AND P3, PT, R3, R20, PT ;  /* 0x000000140300720b */ /* 0x000fe40003f6e000 */
[----:B------:R-:W-:-:S04]  /*0ff0*/  FSEL R23, R22, R23, P2 ;  /* 0x0000001716177208 */ /* 0x000fc80001000000 */
[----:B------:R-:W-:Y:S02]  /*1000*/  FSEL R22, R22, R23, P0 ;  /* 0x0000001716167208 */ /* 0x000fe40000000000 */
[----:B------:R-:W-:Y:S02]  /*1010*/  FSETP.NAN.AND P0, PT, R3, R3, PT ;  /* 0x000000030300720b */ /* 0x000fe40003f08000 */
[----:B------:R-:W-:-:S03]  /*1020*/  FSETP.GT.AND P2, PT, R22, R17, PT ;  /* 0x000000111600720b */ /* 0x000fc60003f44000 */
[----:B------:R-:W-:Y:S02]  /*1030*/  @P3 FSEL R3, R3, R20, P0 ;  /* 0x0000001403033208 */ /* 0x000fe40000000000 */
[----:B------:R-:W-:Y:S02]  /*1040*/  FSETP.NAN.AND P0, PT, R22, R22, PT ;  /* 0x000000161600720b */ /* 0x000fe40003f08000 */
[----:B------:R-:W-:Y:S02]  /*1050*/  FSETP.GEU.AND P3, PT, R3, R19, PT ;  /* 0x000000130300720b */ /* 0x000fe40003f6e000 */
[----:B0-----:R-:W-:-:S04]  /*1060*/  SHF.R.U32.HI R8, RZ, 0x1, R6 ;  /* 0x00000001ff087819 */ /* 0x001fc80000011606 */
[----:B------:R-:W-:Y:S02]  /*1070*/  @!P2 FSEL R22, R22, R17, P0 ;  /* 0x000000111616a208 */ /* 0x000fe40000000000 */
[C---:B------:R-:W-:Y:S02]  /*1080*/  FSETP.NAN.AND P0, PT, R3.reuse, R3, PT ;  /* 0x000000030300720b */ /* 0x040fe40003f08000 */
[----:B------:R-:W-:Y:S02]  /*1090*/  FSETP.GT.AND P2, PT, R22, R21, PT ;  /* 0x000000151600720b */ /* 0x000fe40003f44000 */
[----:B------:R-:W-:Y:S02]  /*10a0*/  SGXT.U32 R8, R8, 0x6 ;  /* 0x000000060808781a */ /* 0x000fe40000000000 */
[----:B------:R-:W-:Y:S02]  /*10b0*/  @P3 FSEL R3, R3, R19, P0 ;  /* 0x0000001303033208 */ /* 0x000fe40000000000 */
[----:B------:R-:W-:-:S03]  /*10c0*/  FSETP.NAN.AND P0, PT, R22, R22, PT ;  /* 0x000000161600720b */ /* 0x000fc60003f08000 */
[----:B------:R-:W0:Y:S04]  /*10d0*/  SHFL.BFLY PT, R0, R3, 0x1, 0x1f ;  /* 0x0c201f0003007f89 */ /* 0x000e2800000e0000 */
[----:B------:R-:W-:Y:S02]  /*10e0*/  @!P2 FSEL R22, R22, R21, P0 ;  /* 0x000000151616a208 */ /* 0x000fe40000000000 */
[C---:B------:R-:W-:Y:S02]  /*10f0*/  FSETP.NAN.AND P0, PT, R3.reuse, R3, PT ;  /* 0x000000030300720b */ /* 0x040fe40003f08000 */
[----:B------:R-:W-:Y:S01]  /*1100*/  FSETP.NAN.AND P2, PT, R22, R22, PT ;  /* 0x000000161600720b */ /* 0x000fe20003f48000 */
[----:B------:R-:W1:Y:S01]  /*1110*/  SHFL.BFLY PT, R5, R22, 0x1, 0x1f ;  /* 0x0c201f0016057f89 */ /* 0x000e6200000e0000 */
[----:B0-----:R-:W-:-:S09]  /*1120*/  FSETP.GEU.AND P3, PT, R3, R0, PT ;  /* 0x000000000300720b */ /* 0x001fd20003f6e000 */
[----:B------:R-:W-:-:S04]  /*1130*/  @!P0 FSEL R3, R3, R0, !P3 ;  /* 0x0000000003038208 */ /* 0x000fc80005800000 */
[C---:B------:R-:W-:Y:S01]  /*1140*/  FSETP.GE.AND P3, PT, R3.reuse, RZ, PT ;  /* 0x000000ff0300720b */ /* 0x040fe20003f66000 */
[----:B------:R0:W-:Y:S04]  /*1150*/  STS [R8.X4], R3 ;  /* 0x0000000308007388 */ /* 0x0001e80000004800 */
[----:B------:R-:W-:Y:S01]  /*1160*/  BAR.SYNC.DEFER_BLOCKING 0x0 ;  /* 0x0000000000007b1d */ /* 0x000fe20000010000 */
[----:B------:R-:W-:Y:S02]  /*1170*/  FSEL R0, R3, RZ, !P3 ;  /* 0x000000ff03007208 */ /* 0x000fe40005800000 */
[----:B-1----:R-:W-:-:S03]  /*1180*/  FSETP.GT.AND P0, PT, R22, R5, PT ;  /* 0x000000051600720b */ /* 0x002fc60003f04000 */
[----:B------:R-:W-:Y:S01]  /*1190*/  FADD R4, RZ, -R0 ;  /* 0x80000000ff047221 */ /* 0x000fe20000000000 */
[----:B------:R-:W-:Y:S01]  /*11a0*/  LOP3.LUT R0, R6, 0x3f, RZ, 0xc0, !PT ;  /* 0x0000003f06007812 */ /* 0x000fe200078ec0ff */
[----:B0-----:R-:W-:Y:S01]  /*11b0*/  IMAD.U32 R3, RZ, RZ, UR4 ;  /* 0x00000004ff037e24 */ /* 0x001fe2000f8e00ff */
[----:B------:R-:W-:Y:S02]  /*11c0*/  @!P2 FSEL R22, R22, R5, P0 ;  /* 0x000000051616a208 */ /* 0x000fe40000000000 */
[----:B------:R-:W-:Y:S02]  /*11d0*/  FSETP.NAN.AND P2, PT, R4, R4, PT ;  /* 0x000000040400720b */ /* 0x000fe40003f48000 */
[----:B------:R-:W-:-:S04]  /*11e0*/  FSETP.GTU.AND P0, PT, R22, RZ, PT ;  /* 0x000000ff1600720b */ /* 0x000fc80003f0c000 */
[----:B------:R-:W-:-:S04]  /*11f0*/  FSEL R7, R22, RZ, P0 ;  /* 0x000000ff16077208 */ /* 0x000fc80000000000 */
[CC--:B------:R-:W-:Y:S01]  /*1200*/  FSETP.GT.AND P0, PT, R4.reuse, R7.reuse, PT ;  /* 0x000000070400720b */ /* 0x0c0fe20003f04000 */
[----:B------:R-:W-:Y:S03]  /*1210*/  LDS R2, [R0.X4] ;  /* 0x0000000000027984 */ /* 0x000fe60000004800 */
[----:B------:R-:W-:Y:S02]  /*1220*/  @!P2 FSEL R4, R4, R7, P0 ;  /* 0x000000070404a208 */ /* 0x000fe40000000000 */
[----:B------:R-:W-:Y:S01]  /*1230*/  MOV R7, 0x2 ;  /* 0x0000000200077802 */ /* 0x000fe20000000f00 */
[----:B------:R-:W-:Y:S02]  /*1240*/  BAR.SYNC.DEFER_BLOCKING 0x0 ;  /* 0x0000000000007b1d */ /* 0x000fe40000010000 */
[----:B------:R-:W-:-:S05]  /*1250*/  FMUL R9, R4, 0.0078740157186985015869 ;  /* 0x3c01020404097820 */ /* 0x000fca0000400000 */
[C---:B------:R-:W-:Y:S02]  /*1260*/  FSETP.GT.AND P0, PT, R9.reuse, 9.9999997473787516356e-06, PT ;  /* 0x3727c5ac0900780b */ /* 0x040fe40003f04000 */
[----:B------:R-:W-:-:S11]  /*1270*/  FSETP.NAN.AND P2, PT, R9, R9, PT ;  /* 0x000000090900720b */ /* 0x000fd60003f48000 */
[----:B------:R-:W-:Y:S02]  /*1280*/  @!P0 FSEL R9, R9, 9.9999997473787516356e-06, P2 ;  /* 0x3727c5ac09098808 */ /* 0x000fe40001000000 */
[----:B------:R-:W-:Y:S01]  /*1290*/  LOP3.LUT P0, RZ, R6, 0x40, RZ, 0xc0, !PT ;  /* 0x0000004006ff7812 */ /* 0x000fe2000780c0ff */
[----:B------:R0:W-:Y:S01]  /*12a0*/  STS [R8.X4], R22 ;  /* 0x0000001608007388 */ /* 0x0001e20000004800 */
[----:B------:R-:W-:Y:S01]  /*12b0*/  LOP3.LUT R6, R3, 0x3f, R6, 0xf8, !PT ;  /* 0x0000003f03067812 */ /* 0x000fe200078ef806 */
[----:B------:R-:W-:Y:S02]  /*12c0*/  IMAD.MOV.U32 R3, RZ, RZ, -0x8 ;  /* 0xfffffff8ff037424 */ /* 0x000fe400078e00ff */
[----:B------:R-:W-:Y:S01]  /*12d0*/  BAR.SYNC.DEFER_BLOCKING 0x0 ;  /* 0x0000000000007b1d */ /* 0x000fe20000010000 */
[----:B------:R-:W-:Y:S02]  /*12e0*/  FSETP.GT.AND P2, PT, |R9|, 8.50705917302346158658e+37, PT ;  /* 0x7e8000000900780b */ /* 0x000fe40003f44200 */
[----:B------:R-:W-:-:S02]  /*12f0*/  ISETP.LT.AND P0, PT, R6, 0xe10, !P0 ;  /* 0x00000e100600780c */ /* 0x000fc40004701270 */
[----:B------:R-:W-:Y:S02]  /*1300*/  FSETP.GEU.AND P3, PT, |R9|, 1.175494350822287508e-38, PT ;  /* 0x008000000900780b */ /* 0x000fe40003f6e200 */
[----:B------:R-:W-:Y:S02]  /*1310*/  FSEL R11, R11, 0.25, !P2 ;  /* 0x3e8000000b0b7808 */ /* 0x000fe40005000000 */
[----:B0-----:R-:W-:-:S05]  /*1320*/  MOV R8, 0xffffffff ;  /* 0xffffffff00087802 */ /* 0x001fca0000000f00 */
[----:B------:R-:W-:-:S04]  /*1330*/  @P2 FMUL R9, R9, 0.25 ;  /* 0x3e80000009092820 */ /* 0x000fc80000400000 */
[----:B------:R-:W-:Y:S01]  /*1340*/  @!P3 FMUL R9, R9, 16777216 ;  /* 0x4b8000000909b820 */ /* 0x000fe20000400000 */
[----:B------:R-:W-:Y:S01]  /*1350*/  @!P3 FMUL R11, R11, 16777216 ;  /* 0x4b8000000b0bb820 */ /* 0x000fe20000400000 */
[----:B------:R-:W0:Y:S02]  /*1360*/  LDS R5, [R0.X4] ;  /* 0x0000000000057984 */ /* 0x000e240000004800 */
[----:B0-----:R-:W-:Y:S01]  /*1370*/  F2FP.BF16.PACK_AB R2, R5, R2 ;  /* 0x000000020502723e */ /* 0x001fe200000010ff */
[----:B------:R-:W-:-:S03]  /*1380*/  IMAD.WIDE R4, R6, R7, c[0x0][0x190] ;  /* 0x0000640006047625 */ /* 0x000fc600078e0207 */
[----:B------:R-:W-:Y:S01]  /*1390*/  PRMT R0, R2, 0x7610, R0 ;  /* 0x0000761002007816 */ /* 0x000fe20000000000 */
[----:B------:R-:W-:Y:S01]  /*13a0*/  IMAD.WIDE R6, R6, R7, c[0x0][0x198] ;  /* 0x0000660006067625 */ /* 0x000fe200078e0207 */
[----:B------:R-:W-:Y:S02]  /*13b0*/  PRMT R12, R2, 0x7632, R12 ;  /* 0x00007632020c7816 */ /* 0x000fe4000000000c */
[----:B------:R-:W0:Y:S01]  /*13c0*/  MUFU.RCP R2, R9 ;  /* 0x0000000900027308 */ /* 0x000e220000001000 */
[----:B------:R1:W-:Y:S04]  /*13d0*/  @P0 STG.E.U16 [R4.64], R0 ;  /* 0x0000000004000986 */ /* 0x0003e8000c101506 */
[----:B------:R1:W-:Y:S01]  /*13e0*/  @P0 STG.E.U16 [R6.64], R12 ;  /* 0x0000000c06000986 */ /* 0x0003e2000c101506 */
[----:B0-----:R-:W-:-:S03]  /*13f0*/  FMUL R2, R2, R11 ;  /* 0x0000000b02027220 */ /* 0x001fc60000400000 */
.L_x_25:
[----:B------:R-:W-:Y:S01]  /*1400*/  IADD3 R9, R10, 0x8, R3 ;  /* 0x000000080a097810 */ /* 0x000fe20007ffe003 */
[----:B-1----:R-:W-:Y:S01]  /*1410*/  IMAD.MOV.U32 R12, RZ, RZ, 0x4 ;  /* 0x00000004ff0c7424 */ /* 0x002fe200078e00ff */
[----:B0-----:R-:W-:Y:S01]  /*1420*/  CS2R R4, SRZ ;  /* 0x0000000000047805 */ /* 0x001fe2000001ff00 */
[----:B------:R-:W-:-:S02]  /*1430*/  CS2R R6, SRZ ;  /* 0x0000000000067805 */ /* 0x000fc4000001ff00 */
[----:B------:R-:W-:-:S05]  /*1440*/  IMAD.WIDE R12, R9, R12, c[0x0][0x188] ;  /* 0x00006200090c7625 */ /* 0x000fca00078e020c */
[----:B------:R-:W2:Y:S01]  /*1450*/  @!P1 LDG.E.EF.128 R4, [R12.64] ;  /* 0x000000060c049981 */ /* 0x000ea2000c0e1d00 */
[----:B------:R-:W-:Y:S01]  /*1460*/  BSSY B0, `(.L_x_13) ;  /* 0x0000019000007945 */ /* 0x000fe20003800000 */
[----:B--2---:R-:W-:-:S04]  /*1470*/  FMUL R11, R4, R4 ;  /* 0x00000004040b7220 */ /* 0x004fc80000400000 */
[----:B------:R-:W-:-:S04]  /*1480*/  FMUL R11, R11, R4 ;  /* 0x000000040b0b7220 */ /* 0x000fc80000400000 */
[----:B------:R-:W-:-:S04]  /*1490*/  FFMA R11, R11, 0.044714998453855514526, R4 ;  /* 0x3d3727130b0b7823 */ /* 0x000fc80000000004 */
[----:B------:R-:W-:-:S04]  /*14a0*/  FMUL R14, R11, 0.79788458347320556641 ;  /* 0x3f4c422a0b0e7820 */ /* 0x000fc80000400000 */
[----:B------:R-:W-:-:S05]  /*14b0*/  FADD.FTZ R15, |R14|, -RZ ;  /* 0x800000ff0e0f7221 */ /* 0x000fca0000010200 */
[----:B------:R-:W-:-:S13]  /*14c0*/  FSETP.GE.AND P0, PT, R15, 0.60000002384185791016, PT ;  /* 0x3f19999a0f00780b */ /* 0x000fda0003f06000 */
        /* <DEDUP_REMOVED lines=11> */
.L_x_14:
[----:B------:R-:W-:Y:S01]  /*1580*/  IMAD.MOV.U32 R0, RZ, RZ, 0x3c80f082 ;  /* 0x3c80f082ff007424 */ /* 0x000fe200078e00ff */
[----:B------:R-:W-:-:S04]  /*1590*/  FMUL R11, R14, R14 ;  /* 0x0000000e0e0b7220 */ /* 0x000fc80000400000 */
[----:B------:R-:W-:-:S04]  /*15a0*/  FFMA.FTZ R0, R11, R0, -0.052303962409496307373 ;  /* 0xbd563cae0b007423 */ /* 0x000fc80000010000 */
[----:B------:R-:W-:-:S04]  /*15b0*/  FFMA.FTZ R0, R11, R0, 0.1331529766321182251 ;  /* 0x3e0859410b007423 */ /* 0x000fc80000010000 */
[----:B------:R-:W-:-:S04]  /*15c0*/  FFMA.FTZ R0, R11, R0, -0.33332768082618713379 ;  /* 0xbeaaa9ed0b007423 */ /* 0x000fc80000010000 */
[----:B------:R-:W-:-:S04]  /*15d0*/  FFMA.FTZ R0, R11, R0, RZ ;  /* 0x000000000b007223 */ /* 0x000fc800000100ff */
[----:B------:R-:W-:Y:S02]  /*15e0*/  FFMA.FTZ R11, R14, R0, R14 ;  /* 0x000000000e0b7223 */ /* 0x000fe4000001000e */
.L_x_15:
[----:B------:R-:W-:Y:S05]  /*15f0*/  BSYNC B0 ;  /* 0x0000000000007941 */ /* 0x000fea0003800000 */
.L_x_13:
[-C--:B------:R-:W-:Y:S01]  /*1600*/  FMUL R0, R5, R5.reuse ;  /* 0x0000000505007220 */ /* 0x080fe20000400000 */
[-C--:B------:R-:W-:Y:S01]  /*1610*/  FMUL R13, R6, R6.reuse ;  /* 0x00000006060d7220 */ /* 0x080fe20000400000 */
[----:B------:R-:W-:Y:S02]  /*1620*/  BSSY B0, `(.L_x_16) ;  /* 0x000001c000007945 */ /* 0x000fe40003800000 */
[----:B------:R-:W-:Y:S01]  /*1630*/  FMUL R0, R0, R5 ;  /* 0x0000000500007220 */ /* 0x000fe20000400000 */
[----:B------:R-:W-:-:S03]  /*1640*/  FMUL R13, R13, R6 ;  /* 0x000000060d0d7220 */ /* 0x000fc60000400000 */
[----:B------:R-:W-:Y:S01]  /*1650*/  FFMA R0, R0, 0.044714998453855514526, R5 ;  /* 0x3d37271300007823 */ /* 0x000fe20000000005 */
[----:B------:R-:W-:-:S03]  /*1660*/  FFMA R15, R13, 0.044714998453855514526, R6 ;  /* 0x3d3727130d0f7823 */ /* 0x000fc60000000006 */
[----:B------:R-:W-:Y:S01]  /*1670*/  FMUL R17, R0, 0.79788458347320556641 ;  /* 0x3f4c422a00117820 */ /* 0x000fe20000400000 */
[----:B------:R-:W-:-:S03]  /*1680*/  FMUL R0, R7, R7 ;  /* 0x0000000707007220 */ /* 0x000fc60000400000 */
[----:B------:R-:W-:Y:S01]  /*1690*/  FADD.FTZ R16, |R17|, -RZ ;  /* 0x800000ff11107221 */ /* 0x000fe20000010200 */
[----:B------:R-:W-:-:S04]  /*16a0*/  FMUL R14, R0, R7 ;  /* 0x00000007000e7220 */ /* 0x000fc80000400000 */
        /* <DEDUP_REMOVED lines=12> */
.L_x_17:
[----:B------:R-:W-:Y:S01]  /*1770*/  IMAD.MOV.U32 R0, RZ, RZ, 0x3c80f082 ;  /* 0x3c80f082ff007424 */ /* 0x000fe200078e00ff */
[----:B------:R-:W-:-:S04]  /*1780*/  FMUL R13, R17, R17 ;  /* 0x00000011110d7220 */ /* 0x000fc80000400000 */
[----:B------:R-:W-:-:S04]  /*1790*/  FFMA.FTZ R0, R13, R0, -0.052303962409496307373 ;  /* 0xbd563cae0d007423 */ /* 0x000fc80000010000 */
[----:B------:R-:W-:-:S04]  /*17a0*/  FFMA.FTZ R0, R13, R0, 0.1331529766321182251 ;  /* 0x3e0859410d007423 */ /* 0x000fc80000010000 */
[----:B------:R-:W-:-:S04]  /*17b0*/  FFMA.FTZ R0, R13, R0, -0.33332768082618713379 ;  /* 0xbeaaa9ed0d007423 */ /* 0x000fc80000010000 */
[----:B------:R-:W-:-:S04]  /*17c0*/  FFMA.FTZ R0, R13, R0, RZ ;  /* 0x000000000d007223 */ /* 0x000fc800000100ff */
[----:B------:R-:W-:Y:S02]  /*17d0*/  FFMA.FTZ R12, R17, R0, R17 ;  /* 0x00000000110c7223 */ /* 0x000fe40000010011 */
.L_x_18:
[----:B------:R-:W-:Y:S05]  /*17e0*/  BSYNC B0 ;  /* 0x0000000000007941 */ /* 0x000fea0003800000 */
.L_x_16:
[----:B------:R-:W-:Y:S01]  /*17f0*/  FMUL R16, R15, 0.79788458347320556641 ;  /* 0x3f4c422a0f107820 */ /* 0x000fe20000400000 */
[----:B------:R-:W-:Y:S01]  /*1800*/  BSSY B0, `(.L_x_19) ;  /* 0x0000016000007945 */ /* 0x000fe20003800000 */
[----:B------:R-:W-:Y:S02]  /*1810*/  FFMA R15, R14, 0.044714998453855514526, R7 ;  /* 0x3d3727130e0f7823 */ /* 0x000fe40000000007 */
        /* <DEDUP_REMOVED lines=13> */
.L_x_20:
[----:B------:R-:W-:Y:S01]  /*18f0*/  IMAD.MOV.U32 R0, RZ, RZ, 0x3c80f082 ;  /* 0x3c80f082ff007424 */ /* 0x000fe200078e00ff */
[----:B------:R-:W-:-:S04]  /*1900*/  FMUL R13, R16, R16 ;  /* 0x00000010100d7220 */ /* 0x000fc80000400000 */
[----:B------:R-:W-:-:S04]  /*1910*/  FFMA.FTZ R0, R13, R0, -0.052303962409496307373 ;  /* 0xbd563cae0d007423 */ /* 0x000fc80000010000 */
[----:B------:R-:W-:-:S04]  /*1920*/  FFMA.FTZ R0, R13, R0, 0.1331529766321182251 ;  /* 0x3e0859410d007423 */ /* 0x000fc80000010000 */
[----:B------:R-:W-:-:S04]  /*1930*/  FFMA.FTZ R0, R13, R0, -0.33332768082618713379 ;  /* 0xbeaaa9ed0d007423 */ /* 0x000fc80000010000 */
[----:B------:R-:W-:-:S04]  /*1940*/  FFMA.FTZ R0, R13, R0, RZ ;  /* 0x000000000d007223 */ /* 0x000fc800000100ff */
[----:B------:R-:W-:Y:S02]  /*1950*/  FFMA.FTZ R13, R16, R0, R16 ;  /* 0x00000000100d7223 */ /* 0x000fe40000010010 */
.L_x_21:
[----:B------:R-:W-:Y:S05]  /*1960*/  BSYNC B0 ;  /* 0x0000000000007941 */ /* 0x000fea0003800000 */
.L_x_19:
[----:B------:R-:W-:Y:S01]  /*1970*/  FMUL R17, R15, 0.79788458347320556641 ;  /* 0x3f4c422a0f117820 */ /* 0x000fe20000400000 */
[----:B------:R-:W-:Y:S01]  /*1980*/  BSSY B0, `(.L_x_22) ;  /* 0x0000019000007945 */ /* 0x000fe20003800000 */
[----:B------:R-:W-:Y:S01]  /*1990*/  FMUL R4, R4, 0.5 ;  /* 0x3f00000004047820 */ /* 0x000fe20000400000 */
[----:B------:R-:W-:Y:S01]  /*19a0*/  FMUL R5, R5, 0.5 ;  /* 0x3f00000005057820 */ /* 0x000fe20000400000 */
[----:B------:R-:W-:Y:S01]  /*19b0*/  FADD.FTZ R16, |R17|, -RZ ;  /* 0x800000ff11107221 */ /* 0x000fe20000010200 */
[----:B------:R-:W-:Y:S01]  /*19c0*/  FMUL R14, R6, 0.5 ;  /* 0x3f000000060e7820 */ /* 0x000fe20000400000 */
[----:B------:R-:W-:-:S03]  /*19d0*/  FMUL R15, R7, 0.5 ;  /* 0x3f000000070f7820 */ /* 0x000fc60000400000 */
        /* <DEDUP_REMOVED lines=12> */
.L_x_23:
[----:B------:R-:W-:Y:S01]  /*1aa0*/  IMAD.MOV.U32 R0, RZ, RZ, 0x3c80f082 ;  /* 0x3c80f082ff007424 */ /* 0x000fe200078e00ff */
[----:B------:R-:W-:-:S04]  /*1ab0*/  FMUL R7, R17, R17 ;  /* 0x0000001111077220 */ /* 0x000fc80000400000 */
[----:B------:R-:W-:-:S04]  /*1ac0*/  FFMA.FTZ R0, R7, R0, -0.052303962409496307373 ;  /* 0xbd563cae07007423 */ /* 0x000fc80000010000 */
[----:B------:R-:W-:-:S04]  /*1ad0*/  FFMA.FTZ R0, R7, R0, 0.1331529766321182251 ;  /* 0x3e08594107007423 */ /* 0x000fc80000010000 */
[----:B------:R-:W-:-:S04]  /*1ae0*/  FFMA.FTZ R0, R7, R0, -0.33332768082618713379 ;  /* 0xbeaaa9ed07007423 */ /* 0x000fc80000010000 */
[----:B------:R-:W-:-:S04]  /*1af0*/  FFMA.FTZ R0, R7, R0, RZ ;  /* 0x0000000007007223 */ /* 0x000fc800000100ff */
[----:B------:R-:W-:Y:S02]  /*1b00*/  FFMA.FTZ R0, R0, R17, R17 ;  /* 0x0000001100007223 */ /* 0x000fe40000010011 */
.L_x_24:
[----:B------:R-:W-:Y:S05]  /*1b10*/  BSYNC B0 ;  /* 0x0000000000007941 */ /* 0x000fea0003800000 */
.L_x_22:
[----:B------:R-:W-:Y:S01]  /*1b20*/  FADD R0, R0, 1 ;  /* 0x3f80000000007421 */ /* 0x000fe20000000000 */
[----:B------:R-:W-:Y:S01]  /*1b30*/  FADD R13, R13, 1 ;  /* 0x3f8000000d0d7421 */ /* 0x000fe20000000000 */
[----:B------:R-:W-:Y:S01]  /*1b40*/  FADD R12, R12, 1 ;  /* 0x3f8000000c0c7421 */ /* 0x000fe20000000000 */
[----:B------:R-:W-:Y:S01]  /*1b50*/  FADD R11, R11, 1 ;  /* 0x3f8000000b0b7421 */ /* 0x000fe20000000000 */
[----:B------:R-:W-:Y:S01]  /*1b60*/  FMUL R7, R0, R15 ;  /* 0x0000000f00077220 */ /* 0x000fe20000400000 */
[----:B------:R-:W-:Y:S01]  /*1b70*/  FMUL R13, R13, R14 ;  /* 0x0000000e0d0d7220 */ /* 0x000fe20000400000 */
[----:B------:R-:W-:Y:S01]  /*1b80*/  FMUL R5, R12, R5 ;  /* 0x000000050c057220 */ /* 0x000fe20000400000 */
[----:B------:R-:W-:Y:S01]  /*1b90*/  FMUL R11, R11, R4 ;  /* 0x000000040b0b7220 */ /* 0x000fe20000400000 */
[C---:B------:R-:W-:Y:S01]  /*1ba0*/  FMUL R7, R2.reuse, R7 ;  /* 0x0000000702077220 */ /* 0x040fe20000400000 */
[C---:B------:R-:W-:Y:S01]  /*1bb0*/  FMUL R13, R2.reuse, R13 ;  /* 0x0000000d020d7220 */ /* 0x040fe20000400000 */
[C---:B------:R-:W-:Y:S01]  /*1bc0*/  FMUL R5, R2.reuse, R5 ;  /* 0x0000000502057220 */ /* 0x040fe20000400000 */
[----:B------:R-:W-:-:S03]  /*1bd0*/  FMUL R11, R2, R11 ;  /* 0x0000000b020b7220 */ /* 0x000fc60000400000 */
[----:B------:R-:W0:Y:S08]  /*1be0*/  FRND R7, R7 ;  /* 0x0000000700077307 */ /* 0x000e300000201000 */
[----:B------:R-:W1:Y:S08]  /*1bf0*/  FRND R13, R13 ;  /* 0x0000000d000d7307 */ /* 0x000e700000201000 */
[----:B------:R-:W2:Y:S01]  /*1c00*/  FRND R5, R5 ;  /* 0x0000000500057307 */ /* 0x000ea20000201000 */
[----:B0-----:R-:W-:-:S02]  /*1c10*/  FSETP.GT.AND P2, PT, R7, -127, PT ;  /* 0xc2fe00000700780b */ /* 0x001fc40003f44000 */
[----:B------:R-:W-:-:S05]  /*1c20*/  FSETP.NAN.AND P4, PT, R7, R7, PT ;  /* 0x000000070700720b */ /* 0x000fca0003f88000 */
[----:B------:R-:W0:Y:S01]  /*1c30*/  FRND R11, R11 ;  /* 0x0000000b000b7307 */ /* 0x000e220000201000 */
[----:B-1----:R-:W-:-:S05]  /*1c40*/  FSETP.GT.AND P3, PT, R13, -127, PT ;  /* 0xc2fe00000d00780b */ /* 0x002fca0003f64000 */
[----:B------:R-:W-:Y:S02]  /*1c50*/  @!P2 FSEL R7, R7, -127, P4 ;  /* 0xc2fe00000707a808 */ /* 0x000fe40002000000 */
[----:B--2---:R-:W-:Y:S02]  /*1c60*/  FSETP.GT.AND P0, PT, R5, -127, PT ;  /* 0xc2fe00000500780b */ /* 0x004fe40003f04000 */
[----:B------:R-:W-:Y:S01]  /*1c70*/  FSETP.NAN.AND P4, PT, R13, R13, PT ;  /* 0x0000000d0d00720b */ /* 0x000fe20003f88000 */
[----:B------:R-:W1:Y:S01]  /*1c80*/  F2I.S16.TRUNC.NTZ R6, R7 ;  /* 0x0000000700067305 */ /* 0x000e62000020e900 */
[----:B------:R-:W-:Y:S02]  /*1c90*/  FSETP.GEU.AND P6, PT, R7, 127, PT ;  /* 0x42fe00000700780b */ /* 0x000fe40003fce000 */
[----:B------:R-:W-:Y:S02]  /*1ca0*/  @!P3 FSEL R13, R13, -127, P4 ;  /* 0xc2fe00000d0db808 */ /* 0x000fe40002000000 */
[----:B0-----:R-:W-:-:S02]  /*1cb0*/  FSETP.GT.AND P2, PT, R11, -127, PT ;  /* 0xc2fe00000b00780b */ /* 0x001fc40003f44000 */
[----:B------:R-:W-:Y:S01]  /*1cc0*/  FSETP.NAN.AND P3, PT, R5, R5, PT ;  /* 0x000000050500720b */ /* 0x000fe20003f68000 */
[----:B------:R-:W0:Y:S01]  /*1cd0*/  F2I.S16.TRUNC.NTZ R12, R13 ;  /* 0x0000000d000c7305 */ /* 0x000e22000020e900 */
[----:B------:R-:W-:Y:S02]  /*1ce0*/  FSETP.NAN.AND P5, PT, R7, R7, PT ;  /* 0x000000070700720b */ /* 0x000fe40003fa8000 */
[----:B------:R-:W-:Y:S02]  /*1cf0*/  @!P0 FSEL R5, R5, -127, P3 ;  /* 0xc2fe000005058808 */ /* 0x000fe40001800000 */
[----:B------:R-:W-:Y:S02]  /*1d00*/  FSETP.NAN.AND P0, PT, R11, R11, PT ;  /* 0x0000000b0b00720b */ /* 0x000fe40003f08000 */
[----:B------:R-:W-:Y:S01]  /*1d10*/  FSETP.NAN.AND P4, PT, R13, R13, PT ;  /* 0x0000000d0d00720b */ /* 0x000fe20003f88000 */
[----:B------:R0:W2:Y:S01]  /*1d20*/  F2I.S16.TRUNC.NTZ R0, R5 ;  /* 0x0000000500007305 */ /* 0x0000a2000020e900 */
[----:B-1----:R-:W-:-:S02]  /*1d30*/  LOP3.LUT R6, R6, 0xffff, RZ, 0xc0, !PT ;  /* 0x0000ffff06067812 */ /* 0x002fc400078ec0ff */
[----:B------:R-:W-:Y:S02]  /*1d40*/  @!P2 FSEL R11, R11, -127, P0 ;  /* 0xc2fe00000b0ba808 */ /* 0x000fe40000000000 */
[----:B------:R-:W-:Y:S02]  /*1d50*/  FSETP.GEU.AND P0, PT, R13, 127, PT ;  /* 0x42fe00000d00780b */ /* 0x000fe40003f0e000 */
[----:B------:R-:W-:Y:S01]  /*1d60*/  @P6 SEL R6, R6, 0x7f, P5 ;  /* 0x0000007f06066807 */ /* 0x000fe20002800000 */
[----:B------:R-:W1:Y:S01]  /*1d70*/  F2I.S16.TRUNC.NTZ R4, R11 ;  /* 0x0000000b00047305 */ /* 0x000e62000020e900 */
[C---:B------:R-:W-:Y:S02]  /*1d80*/  FSETP.GEU.AND P2, PT, R5.reuse, 127, PT ;  /* 0x42fe00000500780b */ /* 0x040fe40003f4e000 */
[----:B------:R-:W-:Y:S02]  /*1d90*/  FSETP.NAN.AND P6, PT, R5, R5, PT ;  /* 0x000000050500720b */ /* 0x000fe40003fc8000 */
[----:B0-----:R-:W-:-:S02]  /*1da0*/  LOP3.LUT R5, R12, 0xffff, RZ, 0xc0, !PT ;  /* 0x0000ffff0c057812 */ /* 0x001fc400078ec0ff */
[C---:B------:R-:W-:Y:S02]  /*1db0*/  FSETP.GEU.AND P3, PT, R11.reuse, 127, PT ;  /* 0x42fe00000b00780b */ /* 0x040fe40003f6e000 */
[----:B------:R-:W-:Y:S02]  /*1dc0*/  FSETP.NAN.AND P5, PT, R11, R11, PT ;  /* 0x0000000b0b00720b */ /* 0x000fe40003fa8000 */
[----:B------:R-:W-:Y:S02]  /*1dd0*/  @P0 SEL R5, R5, 0x7f, P4 ;  /* 0x0000007f05050807 */ /* 0x000fe40002000000 */
[----:B--2---:R-:W-:Y:S02]  /*1de0*/  LOP3.LUT R0, R0, 0xffff, RZ, 0xc0, !PT ;  /* 0x0000ffff00007812 */ /* 0x004fe400078ec0ff */
[----:B------:R-:W-:Y:S02]  /*1df0*/  PRMT R6, R5, 0x3340, R6 ;  /* 0x0000334005067816 */ /* 0x000fe40000000006 */
[----:B-1----:R-:W-:-:S02]  /*1e00*/  LOP3.LUT R7, R4, 0xffff, RZ, 0xc0, !PT ;  /* 0x0000ffff04077812 */ /* 0x002fc400078ec0ff */
[C---:B------:R-:W-:Y:S02]  /*1e10*/  IADD3 R4, P0, R9.reuse, c[0x0][0x1a0], RZ ;  /* 0x0000680009047a10 */ /* 0x040fe40007f1e0ff */
[----:B------:R-:W-:Y:S02]  /*1e20*/  @P2 SEL R0, R0, 0x7f, P6 ;  /* 0x0000007f00002807 */ /* 0x000fe40003000000 */
[----:B------:R-:W-:Y:S02]  /*1e30*/  LEA.HI.X.SX32 R5, R9, c[0x0][0x1a4], 0x1, P0 ;  /* 0x0000690009057a11 */ /* 0x000fe400000f0eff */
[----:B------:R-:W-:Y:S02]  /*1e40*/  IADD3 R3, P0, R3, 0x8, RZ ;  /* 0x0000000803037810 */ /* 0x000fe40007f1e0ff */
[----:B------:R-:W-:Y:S02]  /*1e50*/  @P3 SEL R7, R7, 0x7f, P5 ;  /* 0x0000007f07073807 */ /* 0x000fe40002800000 */
[----:B------:R-:W-:-:S02]  /*1e60*/  IADD3.X R8, RZ, R8, RZ, P0, !PT ;  /* 0x00000008ff087210 */ /* 0x000fc400007fe4ff */
[----:B------:R-:W-:Y:S02]  /*1e70*/  ISETP.GE.U32.AND P0, PT, R3, 0x2ff8, PT ;  /* 0x00002ff80300780c */ /* 0x000fe40003f06070 */
[----:B------:R-:W-:Y:S02]  /*1e80*/  PRMT R7, R7, 0x3340, R0 ;  /* 0x0000334007077816 */ /* 0x000fe40000000000 */
[----:B------:R-:W-:Y:S02]  /*1e90*/  ISETP.GE.U32.AND.EX P0, PT, R8, RZ, PT, P0 ;  /* 0x000000ff0800720c */ /* 0x000fe40003f06100 */
[----:B------:R-:W-:-:S05]  /*1ea0*/  PRMT R7, R7, 0x5410, R6 ;  /* 0x0000541007077816 */ /* 0x000fca0000000006 */
[----:B------:R0:W-:Y:S06]  /*1eb0*/  @!P1 STG.E [R4.64], R7 ;  /* 0x0000000704009986 */ /* 0x0001ec000c101906 */
[----:B------:R-:W-:Y:S05]  /*1ec0*/  @P0 EXIT ;  /* 0x000000000000094d */ /* 0x000fea0003800000 */
[----:B------:R-:W-:Y:S05]  /*1ed0*/  BRA `(.L_x_25) ;  /* 0xfffff52000007947 */ /* 0x000fea000383ffff */
.L_x_26:
[----:B------:R-:W-:-:S00]  /*1ee0*/  BRA `(.L_x_26) ;  /* 0xfffffff000007947 */ /* 0x000fc0000383ffff */
[----:B------:R-:W-:-:S00]  /*1ef0*/  NOP ;  /* 0x0000000000007918 */ /* 0x000fc00000000000 */
        /* <DEDUP_REMOVED lines=8> */
.L_x_27:


//--------------------- .nv.global.init           --------------------------
	.section	.nv.global.init,"aw",@progbits
.nv.global.init:
	.type		_$_str,@object
	.size		_$_str,(.L_0 - _$_str)
_$_str:
        /*0000*/ 	.byte	0x5f, 0x5f, 0x43, 0x55, 0x44, 0x41, 0x5f, 0x46, 0x54, 0x5a, 0x00
.L_0:


//--------------------- .nv.shared.triton_red_fused__to_copy_add_amax_amin_clamp_gelu_mul_reciprocal_17 --------------------------
	.section	.nv.shared.triton_red_fused__to_copy_add_amax_amin_clamp_gelu_mul_reciprocal_17,"aw",@nobits
	.sectionflags	@""
	.align	16
